	.headerflags	@"EF_CUDA_TEXMODE_UNIFIED EF_CUDA_64BIT_ADDRESS EF_CUDA_SM75 EF_CUDA_VIRTUAL_SM(EF_CUDA_SM75)"
	.elftype	@"ET_EXEC"


//--------------------- .nv.info                  --------------------------
	.section	.nv.info,"",@"SHT_CUDA_INFO"
	.align	4


	//----- nvinfo : EIATTR_REGCOUNT
	.align		4
        /*0000*/ 	.byte	0x04, 0x2f
        /*0002*/ 	.short	(.L_1 - .L_0)
	.align		4
.L_0:
        /*0004*/ 	.word	index@(_Z4GEMMP6__halfS0_PfS1_iii)
        /*0008*/ 	.word	0x00000014


	//----- nvinfo : EIATTR_MAX_STACK_SIZE
	.align		4
.L_1:
        /*000c*/ 	.byte	0x04, 0x23
        /*000e*/ 	.short	(.L_3 - .L_2)
	.align		4
.L_2:
        /*0010*/ 	.word	index@(_Z4GEMMP6__halfS0_PfS1_iii)
        /*0014*/ 	.word	0x00000000


	//----- nvinfo : EIATTR_MIN_STACK_SIZE
	.align		4
.L_3:
        /*0018*/ 	.byte	0x04, 0x12
        /*001a*/ 	.short	(.L_5 - .L_4)
	.align		4
.L_4:
        /*001c*/ 	.word	index@(_Z4GEMMP6__halfS0_PfS1_iii)
        /*0020*/ 	.word	0x00000000


	//----- nvinfo : EIATTR_FRAME_SIZE
	.align		4
.L_5:
        /*0024*/ 	.byte	0x04, 0x11
        /*0026*/ 	.short	(.L_7 - .L_6)
	.align		4
.L_6:
        /*0028*/ 	.word	index@(_Z4GEMMP6__halfS0_PfS1_iii)
        /*002c*/ 	.word	0x00000000
.L_7:


//--------------------- .nv.info._Z4GEMMP6__halfS0_PfS1_iii --------------------------
	.section	.nv.info._Z4GEMMP6__halfS0_PfS1_iii,"",@"SHT_CUDA_INFO"
	.align	4


	//----- nvinfo : EIATTR_PARAM_CBANK
	.align		4
        /*0000*/ 	.byte	0x04, 0x0a
        /*0002*/ 	.short	(.L_9 - .L_8)
	.align		4
.L_8:
        /*0004*/ 	.word	index@(.nv.constant0._Z4GEMMP6__halfS0_PfS1_iii)
        /*0008*/ 	.short	0x0160
        /*000a*/ 	.short	0x002c


	//----- nvinfo : EIATTR_CBANK_PARAM_SIZE
	.align		4
.L_9:
        /*000c*/ 	.byte	0x03, 0x19
        /*000e*/ 	.short	0x002c


	//----- nvinfo : EIATTR_KPARAM_INFO
	.align		4
        /*0010*/ 	.byte	0x04, 0x17
        /*0012*/ 	.short	(.L_11 - .L_10)
.L_10:
        /*0014*/ 	.word	0x00000000
        /*0018*/ 	.short	0x0006
        /*001a*/ 	.short	0x0028
        /*001c*/ 	.byte	0x00, 0xf0, 0x11, 0x00


	//----- nvinfo : EIATTR_KPARAM_INFO
	.align		4
.L_11:
        /*0020*/ 	.byte	0x04, 0x17
        /*0022*/ 	.short	(.L_13 - .L_12)
.L_12:
        /*0024*/ 	.word	0x00000000
        /*0028*/ 	.short	0x0005
        /*002a*/ 	.short	0x0024
        /*002c*/ 	.byte	0x00, 0xf0, 0x11, 0x00


	//----- nvinfo : EIATTR_KPARAM_INFO
	.align		4
.L_13:
        /*0030*/ 	.byte	0x04, 0x17
        /*0032*/ 	.short	(.L_15 - .L_14)
.L_14:
        /*0034*/ 	.word	0x00000000
        /*0038*/ 	.short	0x0004
        /*003a*/ 	.short	0x0020
        /*003c*/ 	.byte	0x00, 0xf0, 0x11, 0x00


	//----- nvinfo : EIATTR_KPARAM_INFO
	.align		4
.L_15:
        /*0040*/ 	.byte	0x04, 0x17
        /*0042*/ 	.short	(.L_17 - .L_16)
.L_16:
        /*0044*/ 	.word	0x00000000
        /*0048*/ 	.short	0x0003
        /*004a*/ 	.short	0x0018
        /*004c*/ 	.byte	0x00, 0xf0, 0x21, 0x00


	//----- nvinfo : EIATTR_KPARAM_INFO
	.align		4
.L_17:
        /*0050*/ 	.byte	0x04, 0x17
        /*0052*/ 	.short	(.L_19 - .L_18)
.L_18:
        /*0054*/ 	.word	0x00000000
        /*0058*/ 	.short	0x0002
        /*005a*/ 	.short	0x0010
        /*005c*/ 	.byte	0x00, 0xf0, 0x21, 0x00


	//----- nvinfo : EIATTR_KPARAM_INFO
	.align		4
.L_19:
        /*0060*/ 	.byte	0x04, 0x17
        /*0062*/ 	.short	(.L_21 - .L_20)
.L_20:
        /*0064*/ 	.word	0x00000000
        /*0068*/ 	.short	0x0001
        /*006a*/ 	.short	0x0008
        /*006c*/ 	.byte	0x00, 0xf0, 0x21, 0x00


	//----- nvinfo : EIATTR_KPARAM_INFO
	.align		4
.L_21:
        /*0070*/ 	.byte	0x04, 0x17
        /*0072*/ 	.short	(.L_23 - .L_22)
.L_22:
        /*0074*/ 	.word	0x00000000
        /*0078*/ 	.short	0x0000
        /*007a*/ 	.short	0x0000
        /*007c*/ 	.byte	0x00, 0xf0, 0x21, 0x00


	//----- nvinfo : EIATTR_WMMA_USED
	.align		4
.L_23:
        /*0080*/ 	.byte	0x01, 0x2b
	.zero		2


	//----- nvinfo : EIATTR_MAXREG_COUNT
	.align		4
        /*0084*/ 	.byte	0x03, 0x1b
        /*0086*/ 	.short	0x00ff


	//----- nvinfo : EIATTR_EXIT_INSTR_OFFSETS
	.align		4
        /*0088*/ 	.byte	0x04, 0x1c
        /*008a*/ 	.short	(.L_25 - .L_24)


	//   ....[0]....
.L_24:
        /*008c*/ 	.word	0x00000560


	//   ....[1]....
        /*0090*/ 	.word	0x00000a00


	//----- nvinfo : EIATTR_CRS_STACK_SIZE
	.align		4
.L_25:
        /*0094*/ 	.byte	0x04, 0x1e
        /*0096*/ 	.short	(.L_27 - .L_26)
.L_26:
        /*0098*/ 	.word	0x00000000
.L_27:


//--------------------- .nv.constant0._Z4GEMMP6__halfS0_PfS1_iii --------------------------
	.section	.nv.constant0._Z4GEMMP6__halfS0_PfS1_iii,"a",@progbits
	.align	4
.nv.constant0._Z4GEMMP6__halfS0_PfS1_iii:
	.zero		396


//--------------------- .text._Z4GEMMP6__halfS0_PfS1_iii --------------------------
	.section	.text._Z4GEMMP6__halfS0_PfS1_iii,"ax",@progbits
	.sectionflags	@"SHF_BARRIERS=1"
	.sectioninfo	@"SHI_REGISTERS=20"
	.align	128
        .global         _Z4GEMMP6__halfS0_PfS1_iii
        .type           _Z4GEMMP6__halfS0_PfS1_iii,@function
        .size           _Z4GEMMP6__halfS0_PfS1_iii,(.L_x_19 - _Z4GEMMP6__halfS0_PfS1_iii)
        .other          _Z4GEMMP6__halfS0_PfS1_iii,@"STO_CUDA_ENTRY STV_DEFAULT"
_Z4GEMMP6__halfS0_PfS1_iii:
.text._Z4GEMMP6__halfS0_PfS1_iii:
[----:B------:R-:W-:-:S08]  /*0000*/  IMAD.MOV.U32 R1, RZ, RZ, c[0x0][0x28] ;  /* 0x00000a00ff017624 */ /* 0x000fd000078e00ff */
[----:B------:R-:W-:-:S04]  /*0010*/  IMAD.MOV.U32 R0, RZ, RZ, c[0x0][0x4] ;  /* 0x00000100ff007624 */ /* 0x000fc800078e00ff */
[----:B------:R-:W-:-:S04]  /*0020*/  IMAD R0, R0, c[0x0][0x0], RZ ;  /* 0x0000000000007a24 */ /* 0x000fc800078e02ff */
[----:B------:R-:W-:-:S05]  /*0030*/  IMAD R2, R0, c[0x0][0x8], RZ ;  /* 0x0000020000027a24 */ /* 0x000fca00078e02ff */
[----:B------:R-:W-:-:S12]  /*0040*/  ISETP.GE.AND P0, PT, R2, 0x60, PT ;  /* 0x000000600200780c */ /* 0x000fd80003f06270 */
[----:B------:R-:W-:Y:S05]  /*0050*/  @!P0 BRA `(.L_x_0) ;  /* 0x0000006000008947 */ /* 0x000fea0003800000 */
[----:B------:R-:W-:-:S04]  /*0060*/  SHF.R.S32.HI R3, RZ, 0x1f, R2 ;  /* 0x0000001fff037819 */ /* 0x000fc80000011402 */
[----:B------:R-:W-:-:S04]  /*0070*/  LEA.HI R3, R3, R2, RZ, 0x6 ;  /* 0x0000000203037211 */ /* 0x000fc800078f30ff */
[----:B------:R-:W-:Y:S01]  /*0080*/  SHF.R.S32.HI R2, RZ, 0x6, R3 ;  /* 0x00000006ff027819 */ /* 0x000fe20000011403 */
[----:B------:R-:W-:-:S04]  /*0090*/  IMAD.MOV.U32 R3, RZ, RZ, 0x2 ;  /* 0x00000002ff037424 */ /* 0x000fc800078e00ff */
[----:B------:R-:W-:Y:S01]  /*00a0*/  IMAD.SHL.U32 R2, R2, 0x20, RZ ;  /* 0x0000002002027824 */ /* 0x000fe200078e00ff */
[----:B------:R-:W-:Y:S07]  /*00b0*/  BRA `(.L_x_1) ;  /* 0x0000004000007947 */ /* 0x000fee0003800000 */
.L_x_0:
[----:B------:R-:W-:-:S04]  /*00c0*/  SHF.R.S32.HI R3, RZ, 0x1f, R2 ;  /* 0x0000001fff037819 */ /* 0x000fc80000011402 */
[----:B------:R-:W-:Y:S01]  /*00d0*/  LEA.HI R3, R3, R2, RZ, 0x5 ;  /* 0x0000000203037211 */ /* 0x000fe200078f28ff */
[----:B------:R-:W-:-:S03]  /*00e0*/  IMAD.MOV.U32 R2, RZ, RZ, 0x20 ;  /* 0x00000020ff027424 */ /* 0x000fc600078e00ff */
[----:B------:R-:W-:-:S08]  /*00f0*/  SHF.R.S32.HI R3, RZ, 0x5, R3 ;  /* 0x00000005ff037819 */ /* 0x000fd00000011403 */
.L_x_1:
[-C--:B------:R-:W-:Y:S01]  /*0100*/  IABS R14, R3.reuse ;  /* 0x00000003000e7213 */ /* 0x080fe20000000000 */
[----:B------:R-:W0:Y:S01]  /*0110*/  S2R R4, SR_TID.Z ;  /* 0x0000000000047919 */ /* 0x000e220000002300 */
[----:B------:R-:W-:Y:S01]  /*0120*/  IABS R10, R3 ;  /* 0x00000003000a7213 */ /* 0x000fe20000000000 */
[----:B------:R-:W-:Y:S01]  /*0130*/  BMOV.32.CLEAR RZ, B0 ;  /* 0x0000000000ff7355 */ /* 0x000fe20000100000 */
[----:B------:R-:W-:Y:S01]  /*0140*/  BSSY B0, `(.L_x_2) ;  /* 0x000003a000007945 */ /* 0x000fe20003800000 */
[----:B------:R-:W0:Y:S01]  /*0150*/  S2R R5, SR_TID.Y ;  /* 0x0000000000057919 */ /* 0x000e220000002200 */
[----:B------:R-:W1:Y:S01]  /*0160*/  I2F.RP R8, R14 ;  /* 0x0000000e00087306 */ /* 0x000e620000209400 */
[----:B------:R-:W-:Y:S02]  /*0170*/  IMAD.MOV R10, RZ, RZ, -R10 ;  /* 0x000000ffff0a7224 */ /* 0x000fe400078e0a0a */
[----:B------:R-:W2:Y:S04]  /*0180*/  S2R R9, SR_TID.X ;  /* 0x0000000000097919 */ /* 0x000ea80000002100 */
[----:B------:R-:W3:Y:S04]  /*0190*/  S2R R11, SR_CTAID.Y ;  /* 0x00000000000b7919 */ /* 0x000ee80000002600 */
[----:B------:R-:W4:Y:S01]  /*01a0*/  S2R R12, SR_CTAID.X ;  /* 0x00000000000c7919 */ /* 0x000f220000002500 */
[----:B-1----:R-:W1:Y:S01]  /*01b0*/  MUFU.RCP R8, R8 ;  /* 0x0000000800087308 */ /* 0x002e620000001000 */
[----:B0-----:R-:W-:-:S04]  /*01c0*/  IMAD R4, R4, c[0x0][0x4], R5 ;  /* 0x0000010004047a24 */ /* 0x001fc800078e0205 */
[----:B--2---:R-:W-:Y:S01]  /*01d0*/  IMAD R4, R4, c[0x0][0x0], R9 ;  /* 0x0000000004047a24 */ /* 0x004fe200078e0209 */
[----:B-1----:R-:W-:-:S04]  /*01e0*/  IADD3 R6, R8, 0xffffffe, RZ ;  /* 0x0ffffffe08067810 */ /* 0x002fc80007ffe0ff */
[----:B------:R-:W-:Y:S02]  /*01f0*/  SHF.R.S32.HI R5, RZ, 0x1f, R4 ;  /* 0x0000001fff057819 */ /* 0x000fe40000011404 */
[----:B------:R-:W-:Y:S01]  /*0200*/  ISETP.GT.AND P6, PT, R4, 0xfff, PT ;  /* 0x00000fff0400780c */ /* 0x000fe20003fc4270 */
[----:B------:R0:W1:Y:S01]  /*0210*/  F2I.FTZ.U32.TRUNC.NTZ R7, R6 ;  /* 0x0000000600077305 */ /* 0x000062000021f000 */
[----:B------:R-:W-:-:S04]  /*0220*/  LEA.HI R5, R5, R4, RZ, 0x5 ;  /* 0x0000000405057211 */ /* 0x000fc800078f28ff */
[----:B------:R-:W-:Y:S01]  /*0230*/  SHF.R.S32.HI R8, RZ, 0x5, R5 ;  /* 0x00000005ff087819 */ /* 0x000fe20000011405 */
[----:B0-----:R-:W-:-:S03]  /*0240*/  IMAD.MOV.U32 R6, RZ, RZ, RZ ;  /* 0x000000ffff067224 */ /* 0x001fc600078e00ff */
[----:B------:R-:W-:Y:S01]  /*0250*/  ISETP.GE.AND P1, PT, R8, RZ, PT ;  /* 0x000000ff0800720c */ /* 0x000fe20003f26270 */
[----:B-1----:R-:W-:-:S04]  /*0260*/  IMAD.MOV R9, RZ, RZ, -R7 ;  /* 0x000000ffff097224 */ /* 0x002fc800078e0a07 */
[----:B------:R-:W-:Y:S01]  /*0270*/  IMAD R5, R9, R14, RZ ;  /* 0x0000000e09057224 */ /* 0x000fe200078e02ff */
[----:B------:R-:W-:-:S03]  /*0280*/  IABS R9, R8 ;  /* 0x0000000800097213 */ /* 0x000fc60000000000 */
[----:B------:R-:W-:-:S04]  /*0290*/  IMAD.HI.U32 R6, R7, R5, R6 ;  /* 0x0000000507067227 */ /* 0x000fc800078e0006 */
[----:B------:R-:W-:Y:S02]  /*02a0*/  IMAD.MOV.U32 R5, RZ, RZ, R9 ;  /* 0x000000ffff057224 */ /* 0x000fe400078e0009 */
[----:B------:R-:W-:Y:S02]  /*02b0*/  IMAD.MOV.U32 R7, RZ, RZ, R10 ;  /* 0x000000ffff077224 */ /* 0x000fe400078e000a */
[----:B------:R-:W-:-:S04]  /*02c0*/  IMAD.HI.U32 R6, R6, R5, RZ ;  /* 0x0000000506067227 */ /* 0x000fc800078e00ff */
[----:B------:R-:W-:Y:S01]  /*02d0*/  IMAD R5, R6, R7, R5 ;  /* 0x0000000706057224 */ /* 0x000fe200078e0205 */
[----:B------:R-:W-:-:S04]  /*02e0*/  MOV R7, c[0x0][0x188] ;  /* 0x0000620000077a02 */ /* 0x000fc80000000f00 */
[----:B------:R-:W-:Y:S02]  /*02f0*/  ISETP.GT.U32.AND P4, PT, R14, R5, PT ;  /* 0x000000050e00720c */ /* 0x000fe40003f84070 */
[----:B------:R-:W-:Y:S02]  /*0300*/  ISETP.GE.AND P0, PT, R7, 0x1, PT ;  /* 0x000000010700780c */ /* 0x000fe40003f06270 */
[----:B------:R-:W-:Y:S01]  /*0310*/  LOP3.LUT R7, R8, R3, RZ, 0x3c, !PT ;  /* 0x0000000308077212 */ /* 0x000fe200078e3cff */
[----:B---3--:R-:W-:Y:S02]  /*0320*/  IMAD.SHL.U32 R8, R11, 0x40, RZ ;  /* 0x000000400b087824 */ /* 0x008fe400078e00ff */
[----:B----4-:R-:W-:Y:S01]  /*0330*/  IMAD.SHL.U32 R11, R12, 0x40, RZ ;  /* 0x000000400c0b7824 */ /* 0x010fe200078e00ff */
[----:B------:R-:W-:Y:S02]  /*0340*/  ISETP.GE.AND P2, PT, R7, RZ, PT ;  /* 0x000000ff0700720c */ /* 0x000fe40003f46270 */
[----:B------:R-:W-:-:S02]  /*0350*/  IADD3 R7, R6, 0x1, RZ ;  /* 0x0000000106077810 */ /* 0x000fc40007ffe0ff */
[--C-:B------:R-:W-:Y:S02]  /*0360*/  @!P4 IMAD.IADD R5, R5, 0x1, -R14.reuse ;  /* 0x000000010505c824 */ /* 0x100fe400078e0a0e */
[----:B------:R-:W-:Y:S02]  /*0370*/  SEL R9, R7, R6, !P4 ;  /* 0x0000000607097207 */ /* 0x000fe40006000000 */
[C---:B------:R-:W-:Y:S01]  /*0380*/  IMAD.IADD R10, R5.reuse, 0x1, -R14 ;  /* 0x00000001050a7824 */ /* 0x040fe200078e0a0e */
[-C--:B------:R-:W-:Y:S02]  /*0390*/  ISETP.GT.U32.AND P5, PT, R14, R5.reuse, PT ;  /* 0x000000050e00720c */ /* 0x080fe40003fa4070 */
[----:B------:R-:W-:Y:S02]  /*03a0*/  ISETP.GE.U32.AND P3, PT, R5, R14, PT ;  /* 0x0000000e0500720c */ /* 0x000fe40003f66070 */
[----:B------:R-:W-:Y:S02]  /*03b0*/  SEL R5, R10, R5, !P5 ;  /* 0x000000050a057207 */ /* 0x000fe40006800000 */
[----:B------:R-:W-:Y:S01]  /*03c0*/  ISETP.NE.AND P5, PT, R3, RZ, PT ;  /* 0x000000ff0300720c */ /* 0x000fe20003fa5270 */
[----:B------:R-:W-:Y:S11]  /*03d0*/  @P6 BRA `(.L_x_3) ;  /* 0x0000010000006947 */ /* 0x000ff60003800000 */
[----:B------:R-:W-:Y:S02]  /*03e0*/  IMAD R10, R8, c[0x0][0x184], R11 ;  /* 0x00006100080a7a24 */ /* 0x000fe400078e020b */
[----:B------:R-:W-:-:S08]  /*03f0*/  IMAD.MOV.U32 R13, RZ, RZ, R4 ;  /* 0x000000ffff0d7224 */ /* 0x000fd000078e0004 */
.L_x_4:
[----:B------:R-:W-:-:S04]  /*0400*/  SHF.R.S32.HI R6, RZ, 0x1f, R13 ;  /* 0x0000001fff067819 */ /* 0x000fc8000001140d */
[----:B------:R-:W-:-:S04]  /*0410*/  LEA.HI R6, R6, R13, RZ, 0x6 ;  /* 0x0000000d06067211 */ /* 0x000fc800078f30ff */
[----:B------:R-:W-:Y:S02]  /*0420*/  LOP3.LUT R12, R6, 0xffffffc0, RZ, 0xc0, !PT ;  /* 0xffffffc0060c7812 */ /* 0x000fe400078ec0ff */
[----:B------:R-:W-:-:S03]  /*0430*/  SHF.R.S32.HI R6, RZ, 0x6, R6 ;  /* 0x00000006ff067819 */ /* 0x000fc60000011406 */
[----:B------:R-:W-:-:S04]  /*0440*/  IMAD.IADD R7, R13, 0x1, -R12 ;  /* 0x000000010d077824 */ /* 0x000fc800078e0a0c */
[----:B------:R-:W-:Y:S02]  /*0450*/  IMAD R7, R6, c[0x0][0x184], R7 ;  /* 0x0000610006077a24 */ /* 0x000fe400078e0207 */
[----:B------:R-:W-:Y:S02]  /*0460*/  IMAD.MOV.U32 R6, RZ, RZ, 0x4 ;  /* 0x00000004ff067424 */ /* 0x000fe400078e00ff */
[----:B------:R-:W-:-:S04]  /*0470*/  IMAD.IADD R7, R10, 0x1, R7 ;  /* 0x000000010a077824 */ /* 0x000fc800078e0207 */
[----:B------:R-:W-:-:S10]  /*0480*/  IMAD.WIDE R6, R7, R6, c[0x0][0x170] ;  /* 0x00005c0007067625 */ /* 0x000fd400078e0206 */
[----:B------:R-:W2:Y:S04]  /*0490*/  LDG.E.SYS R6, [R6] ;  /* 0x0000000006067381 */ /* 0x000ea800001ee900 */
[----:B--2---:R0:W-:Y:S02]  /*04a0*/  STS [R13.X4+0x2000], R6 ;  /* 0x002000060d007388 */ /* 0x0041e40000004800 */
[----:B0-----:R-:W-:-:S04]  /*04b0*/  IADD3 R13, R0, R13, RZ ;  /* 0x0000000d000d7210 */ /* 0x001fc80007ffe0ff */
[----:B------:R-:W-:-:S12]  /*04c0*/  ISETP.GE.AND P4, PT, R13, 0x1000, PT ;  /* 0x000010000d00780c */ /* 0x000fd80003f86270 */
[----:B------:R-:W-:Y:S05]  /*04d0*/  @!P4 BRA `(.L_x_4) ;  /* 0xffffff200000c947 */ /* 0x000fea000383ffff */
.L_x_3:
[----:B------:R-:W-:Y:S05]  /*04e0*/  BSYNC B0 ;  /* 0x0000000000007941 */ /* 0x000fea0003800000 */
.L_x_2:
[----:B------:R-:W-:Y:S01]  /*04f0*/  @P3 IADD3 R9, R9, 0x1, RZ ;  /* 0x0000000109093810 */ /* 0x000fe20007ffe0ff */
[----:B------:R-:W-:Y:S01]  /*0500*/  @!P1 IMAD.MOV R5, RZ, RZ, -R5 ;  /* 0x000000ffff059224 */ /* 0x000fe200078e0a05 */
[----:B------:R-:W-:Y:S01]  /*0510*/  LOP3.LUT R6, RZ, R3, RZ, 0x33, !PT ;  /* 0x00000003ff067212 */ /* 0x000fe200078e33ff */
[----:B------:R-:W-:Y:S05]  /*0520*/  BAR.SYNC 0x0 ;  /* 0x0000000000007b1d */ /* 0x000fea0000000000 */
[----:B------:R-:W-:Y:S01]  /*0530*/  @!P2 IMAD.MOV R9, RZ, RZ, -R9 ;  /* 0x000000ffff09a224 */ /* 0x000fe200078e0a09 */
[----:B------:R-:W-:-:S04]  /*0540*/  SEL R7, R6, R5, !P5 ;  /* 0x0000000506077207 */ /* 0x000fc80006800000 */
[----:B------:R-:W-:Y:S01]  /*0550*/  SEL R6, R6, R9, !P5 ;  /* 0x0000000906067207 */ /* 0x000fe20006800000 */
[----:B------:R-:W-:Y:S07]  /*0560*/  @!P0 EXIT ;  /* 0x000000000000894d */ /* 0x000fee0003800000 */
[----:B------:R-:W-:Y:S02]  /*0570*/  IMAD.MOV.U32 R5, RZ, RZ, RZ ;  /* 0x000000ffff057224 */ /* 0x000fe400078e00ff */
[----:B------:R-:W-:Y:S02]  /*0580*/  IMAD.SHL.U32 R12, R6, 0x20, RZ ;  /* 0x00000020060c7824 */ /* 0x000fe400078e00ff */
[----:B------:R-:W-:-:S08]  /*0590*/  IMAD.SHL.U32 R14, R7, 0x20, RZ ;  /* 0x00000020070e7824 */ /* 0x000fd000078e00ff */
.L_x_17:
[----:B------:R-:W-:Y:S01]  /*05a0*/  ISETP.GT.AND P2, PT, R4, 0x7ff, PT ;  /* 0x000007ff0400780c */ /* 0x000fe20003f44270 */
[----:B0-----:R-:W-:Y:S01]  /*05b0*/  IMAD.MOV.U32 R6, RZ, RZ, R5 ;  /* 0x000000ffff067224 */ /* 0x001fe200078e0005 */
[----:B------:R-:W-:Y:S01]  /*05c0*/  IADD3 R5, R5, 0x20, RZ ;  /* 0x0000002005057810 */ /* 0x000fe20007ffe0ff */
[----:B------:R-:W-:Y:S01]  /*05d0*/  BMOV.32.CLEAR RZ, B0 ;  /* 0x0000000000ff7355 */ /* 0x000fe20000100000 */
[----:B------:R-:W-:Y:S02]  /*05e0*/  BSSY B0, `(.L_x_5) ;  /* 0x0000028000007945 */ /* 0x000fe40003800000 */
[----:B------:R-:W-:-:S06]  /*05f0*/  ISETP.GE.AND P0, PT, R5, c[0x0][0x188], PT ;  /* 0x0000620005007a0c */ /* 0x000fcc0003f06270 */
[----:B------:R-:W-:Y:S06]  /*0600*/  @P2 BRA `(.L_x_6) ;  /* 0x0000025000002947 */ /* 0x000fec0003800000 */
[----:B------:R-:W-:Y:S01]  /*0610*/  BMOV.32.CLEAR RZ, B1 ;  /* 0x0000000001ff7355 */ /* 0x000fe20000100000 */
[----:B------:R-:W-:Y:S01]  /*0620*/  BSSY B1, `(.L_x_7) ;  /* 0x0000013000017945 */ /* 0x000fe20003800000 */
[----:B------:R-:W-:Y:S02]  /*0630*/  IMAD R13, R8, c[0x0][0x188], R6 ;  /* 0x00006200080d7a24 */ /* 0x000fe400078e0206 */
[----:B------:R-:W-:Y:S02]  /*0640*/  IMAD R17, R6, c[0x0][0x184], R11 ;  /* 0x0000610006117a24 */ /* 0x000fe400078e020b */
[----:B------:R-:W-:-:S08]  /*0650*/  IMAD.MOV.U32 R9, RZ, RZ, R4 ;  /* 0x000000ffff097224 */ /* 0x000fd000078e0004 */
.L_x_8:
[----:B------:R-:W-:Y:S01]  /*0660*/  SHF.R.S32.HI R6, RZ, 0x1f, R9 ;  /* 0x0000001fff067819 */ /* 0x000fe20000011409 */
[----:B------:R-:W-:-:S03]  /*0670*/  IMAD.MOV.U32 R15, RZ, RZ, 0x2 ;  /* 0x00000002ff0f7424 */ /* 0x000fc600078e00ff */
[----:B------:R-:W-:-:S04]  /*0680*/  LEA.HI R6, R6, R9, RZ, 0x5 ;  /* 0x0000000906067211 */ /* 0x000fc800078f28ff */
[----:B0-----:R-:W-:Y:S02]  /*0690*/  LOP3.LUT R10, R6, 0xffffffe0, RZ, 0xc0, !PT ;  /* 0xffffffe0060a7812 */ /* 0x001fe400078ec0ff */
[----:B------:R-:W-:Y:S02]  /*06a0*/  SHF.R.S32.HI R6, RZ, 0x5, R6 ;  /* 0x00000005ff067819 */ /* 0x000fe40000011406 */
[----:B------:R-:W-:-:S05]  /*06b0*/  IADD3 R7, -R10, R9, RZ ;  /* 0x000000090a077210 */ /* 0x000fca0007ffe1ff */
[----:B------:R-:W-:-:S04]  /*06c0*/  IMAD R6, R6, c[0x0][0x188], R7 ;  /* 0x0000620006067a24 */ /* 0x000fc800078e0207 */
[----:B------:R-:W-:-:S04]  /*06d0*/  IMAD.IADD R6, R13, 0x1, R6 ;  /* 0x000000010d067824 */ /* 0x000fc800078e0206 */
[----:B------:R-:W-:-:S10]  /*06e0*/  IMAD.WIDE R6, R6, R15, c[0x0][0x160] ;  /* 0x0000580006067625 */ /* 0x000fd400078e020f */
[----:B------:R-:W2:Y:S01]  /*06f0*/  LDG.E.U16.SYS R7, [R6] ;  /* 0x0000000006077381 */ /* 0x000ea200001ee500 */
[----:B------:R-:W-:Y:S02]  /*0700*/  IMAD.SHL.U32 R10, R9, 0x2, RZ ;  /* 0x00000002090a7824 */ /* 0x000fe400078e00ff */
[----:B------:R-:W-:-:S05]  /*0710*/  IMAD.IADD R9, R0, 0x1, R9 ;  /* 0x0000000100097824 */ /* 0x000fca00078e0209 */
[----:B------:R-:W-:Y:S01]  /*0720*/  ISETP.GE.AND P1, PT, R9, 0x800, PT ;  /* 0x000008000900780c */ /* 0x000fe20003f26270 */
[----:B--2---:R0:W-:Y:S11]  /*0730*/  STS.U16 [R10], R7 ;  /* 0x000000070a007388 */ /* 0x0041f60000000400 */
[----:B------:R-:W-:Y:S05]  /*0740*/  @!P1 BRA `(.L_x_8) ;  /* 0xffffff1000009947 */ /* 0x000fea000383ffff */
[----:B------:R-:W-:Y:S05]  /*0750*/  BSYNC B1 ;  /* 0x0000000000017941 */ /* 0x000fea0003800000 */
.L_x_7:
[----:B------:R-:W-:Y:S05]  /*0760*/  @P2 BRA `(.L_x_6) ;  /* 0x000000f000002947 */ /* 0x000fea0003800000 */
[----:B------:R-:W-:-:S08]  /*0770*/  IMAD.MOV.U32 R9, RZ, RZ, R4 ;  /* 0x000000ffff097224 */ /* 0x000fd000078e0004 */
.L_x_9:
[----:B0-----:R-:W-:-:S04]  /*0780*/  SHF.R.S32.HI R6, RZ, 0x1f, R9 ;  /* 0x0000001fff067819 */ /* 0x001fc80000011409 */
[----:B------:R-:W-:-:S04]  /*0790*/  LEA.HI R6, R6, R9, RZ, 0x6 ;  /* 0x0000000906067211 */ /* 0x000fc800078f30ff */
[----:B0-----:R-:W-:Y:S02]  /*07a0*/  LOP3.LUT R10, R6, 0xffffffc0, RZ, 0xc0, !PT ;  /* 0xffffffc0060a7812 */ /* 0x001fe400078ec0ff */
[----:B------:R-:W-:-:S03]  /*07b0*/  SHF.R.S32.HI R6, RZ, 0x6, R6 ;  /* 0x00000006ff067819 */ /* 0x000fc60000011406 */
[----:B------:R-:W-:-:S04]  /*07c0*/  IMAD.IADD R7, R9, 0x1, -R10 ;  /* 0x0000000109077824 */ /* 0x000fc800078e0a0a */
[----:B------:R-:W-:-:S04]  /*07d0*/  IMAD R6, R6, c[0x0][0x184], R7 ;  /* 0x0000610006067a24 */ /* 0x000fc800078e0207 */
[----:B------:R-:W-:-:S04]  /*07e0*/  IMAD.IADD R6, R17, 0x1, R6 ;  /* 0x0000000111067824 */ /* 0x000fc800078e0206 */
[----:B------:R-:W-:-:S10]  /*07f0*/  IMAD.WIDE R6, R6, R15, c[0x0][0x168] ;  /* 0x00005a0006067625 */ /* 0x000fd400078e020f */
[----:B------:R-:W2:Y:S01]  /*0800*/  LDG.E.U16.SYS R6, [R6] ;  /* 0x0000000006067381 */ /* 0x000ea200001ee500 */
[----:B------:R-:W-:Y:S01]  /*0810*/  SHF.L.U32 R13, R9, 0x1, RZ ;  /* 0x00000001090d7819 */ /* 0x000fe200000006ff */
[----:B------:R-:W-:-:S05]  /*0820*/  IMAD.IADD R9, R0, 0x1, R9 ;  /* 0x0000000100097824 */ /* 0x000fca00078e0209 */
[----:B------:R-:W-:Y:S02]  /*0830*/  ISETP.GE.AND P1, PT, R9, 0x800, PT ;  /* 0x000008000900780c */ /* 0x000fe40003f26270 */
[----:B--2---:R0:W-:Y:S10]  /*0840*/  STS.U16 [R13+0x1000], R6 ;  /* 0x001000060d007388 */ /* 0x0041f40000000400 */
[----:B------:R-:W-:Y:S05]  /*0850*/  @!P1 BRA `(.L_x_9) ;  /* 0xffffff2000009947 */ /* 0x000fea000383ffff */
.L_x_6:
[----:B------:R-:W-:Y:S05]  /*0860*/  BSYNC B0 ;  /* 0x0000000000007941 */ /* 0x000fea0003800000 */
.L_x_5:
[----:B------:R-:W-:Y:S01]  /*0870*/  ISETP.GE.AND P1, PT, R12, 0x40, PT ;  /* 0x000000400c00780c */ /* 0x000fe20003f26270 */
[----:B------:R-:W-:Y:S04]  /*0880*/  WARPSYNC 0xffffffff ;  /* 0xffffffff00007948 */ /* 0x000fe80003800000 */
[----:B------:R-:W-:Y:S01]  /*0890*/  BMOV.32.CLEAR RZ, B0 ;  /* 0x0000000000ff7355 */ /* 0x000fe20000100000 */
[----:B------:R-:W-:Y:S05]  /*08a0*/  BAR.SYNC 0x0 ;  /* 0x0000000000007b1d */ /* 0x000fea0000000000 */
[----:B------:R-:W-:Y:S01]  /*08b0*/  BSSY B0, `(.L_x_10) ;  /* 0x0000013000007945 */ /* 0x000fe20003800000 */
[----:B------:R-:W-:Y:S05]  /*08c0*/  @P1 BRA `(.L_x_11) ;  /* 0x0000011000001947 */ /* 0x000fea0003800000 */
[----:B0-----:R-:W-:-:S08]  /*08d0*/  IMAD.MOV.U32 R7, RZ, RZ, R12 ;  /* 0x000000ffff077224 */ /* 0x001fd000078e000c */
.L_x_16:
[----:B------:R-:W-:Y:S01]  /*08e0*/  ISETP.GT.AND P1, PT, R14, 0x3f, PT ;  /* 0x0000003f0e00780c */ /* 0x000fe20003f24270 */
[----:B------:R-:W-:Y:S01]  /*08f0*/  BMOV.32.CLEAR RZ, B1 ;  /* 0x0000000001ff7355 */ /* 0x000fe20000100000 */
[----:B------:R-:W-:Y:S10]  /*0900*/  BSSY B1, `(.L_x_12) ;  /* 0x000000a000017945 */ /* 0x000ff40003800000 */
[----:B------:R-:W-:Y:S05]  /*0910*/  @P1 BRA `(.L_x_13) ;  /* 0x0000008000001947 */ /* 0x000fea0003800000 */
[----:B------:R-:W-:-:S05]  /*0920*/  IMAD.MOV.U32 R6, RZ, RZ, c[0x0][0x188] ;  /* 0x00006200ff067624 */ /* 0x000fca00078e00ff */
[----:B------:R-:W-:Y:S01]  /*0930*/  ISETP.GE.AND P1, PT, R6, 0x11, PT ;  /* 0x000000110600780c */ /* 0x000fe20003f26270 */
[----:B------:R-:W-:-:S11]  /*0940*/  IMAD.MOV.U32 R6, RZ, RZ, R14 ;  /* 0x000000ffff067224 */ /* 0x000fd600078e000e */
.L_x_15:
[----:B------:R-:W-:Y:S01]  /*0950*/  IMAD R6, R3, 0x20, R6 ;  /* 0x0000002003067824 */ /* 0x000fe200078e0206 */
[----:B------:R-:W-:Y:S04]  /*0960*/  WARPSYNC 0xffffffff ;  /* 0xffffffff00007948 */ /* 0x000fe80003800000 */
[----:B------:R-:W-:Y:S01]  /*0970*/  ISETP.GE.AND P2, PT, R6, 0x40, PT ;  /* 0x000000400600780c */ /* 0x000fe20003f46270 */
[----:B------:R-:W-:Y:S11]  /*0980*/  @!P1 BRA `(.L_x_14) ;  /* 0x0000000000009947 */ /* 0x000ff60003800000 */
.L_x_14:
[----:B------:R-:W-:Y:S05]  /*0990*/  @!P2 BRA `(.L_x_15) ;  /* 0xffffffb00000a947 */ /* 0x000fea000383ffff */
.L_x_13:
[----:B------:R-:W-:Y:S05]  /*09a0*/  BSYNC B1 ;  /* 0x0000000000017941 */ /* 0x000fea0003800000 */
.L_x_12:
[----:B------:R-:W-:-:S05]  /*09b0*/  IMAD.IADD R7, R7, 0x1, R2 ;  /* 0x0000000107077824 */ /* 0x000fca00078e0202 */
[----:B------:R-:W-:-:S12]  /*09c0*/  ISETP.GE.AND P1, PT, R7, 0x40, PT ;  /* 0x000000400700780c */ /* 0x000fd80003f26270 */
[----:B------:R-:W-:Y:S05]  /*09d0*/  @!P1 BRA `(.L_x_16) ;  /* 0xffffff0000009947 */ /* 0x000fea000383ffff */
.L_x_11:
[----:B------:R-:W-:Y:S05]  /*09e0*/  BSYNC B0 ;  /* 0x0000000000007941 */ /* 0x000fea0003800000 */
.L_x_10:
[----:B------:R-:W-:Y:S05]  /*09f0*/  @!P0 BRA `(.L_x_17) ;  /* 0xfffffba000008947 */ /* 0x000fea000383ffff */
[----:B------:R-:W-:Y:S05]  /*0a00*/  EXIT ;  /* 0x000000000000794d */ /* 0x000fea0003800000 */
.L_x_18:
[----:B------:R-:W-:-:S00]  /*0a10*/  BRA `(.L_x_18) ;  /* 0xfffffff000007947 */ /* 0x000fc0000383ffff */
[----:B------:R-:W-:-:S00]  /*0a20*/  NOP ;  /* 0x0000000000007918 */ /* 0x000fc00000000000 */
[----:B------:R-:W-:-:S00]  /*0a30*/  NOP ;  /* 0x0000000000007918 */ /* 0x000fc00000000000 */
[----:B------:R-:W-:-:S00]  /*0a40*/  NOP ;  /* 0x0000000000007918 */ /* 0x000fc00000000000 */
[----:B------:R-:W-:-:S00]  /*0a50*/  NOP ;  /* 0x0000000000007918 */ /* 0x000fc00000000000 */
[----:B------:R-:W-:-:S00]  /*0a60*/  NOP ;  /* 0x0000000000007918 */ /* 0x000fc00000000000 */
[----:B------:R-:W-:-:S00]  /*0a70*/  NOP ;  /* 0x0000000000007918 */ /* 0x000fc00000000000 */
.L_x_19:


//--------------------- .nv.shared._Z4GEMMP6__halfS0_PfS1_iii --------------------------
	.section	.nv.shared._Z4GEMMP6__halfS0_PfS1_iii,"aw",@nobits
	.align	4
.nv.shared._Z4GEMMP6__halfS0_PfS1_iii:
	.zero		24576
